//
// Generated by NVIDIA NVVM Compiler
//
// Compiler Build ID: CL-36424714
// Cuda compilation tools, release 13.0, V13.0.88
// Based on NVVM 20.0.0
//

.version 9.0
.target sm_100
.address_size 64

	// .globl	spmv_jds_kernel

.visible .entry spmv_jds_kernel(
	.param .u64 .ptr .align 1 spmv_jds_kernel_param_0,
	.param .u64 .ptr .align 1 spmv_jds_kernel_param_1,
	.param .u64 .ptr .align 1 spmv_jds_kernel_param_2,
	.param .u64 .ptr .align 1 spmv_jds_kernel_param_3,
	.param .u64 .ptr .align 1 spmv_jds_kernel_param_4,
	.param .u64 .ptr .align 1 spmv_jds_kernel_param_5,
	.param .u32 spmv_jds_kernel_param_6,
	.param .u32 spmv_jds_kernel_param_7
)
{
	.reg .pred 	%p<27>;
	.reg .b32 	%r<102>;
	.reg .b32 	%f<91>;
	.reg .b64 	%rd<106>;

	ld.param.u64 	%rd12, [spmv_jds_kernel_param_0];
	ld.param.u64 	%rd13, [spmv_jds_kernel_param_1];
	ld.param.u64 	%rd14, [spmv_jds_kernel_param_2];
	ld.param.u64 	%rd15, [spmv_jds_kernel_param_3];
	ld.param.u64 	%rd16, [spmv_jds_kernel_param_4];
	ld.param.u64 	%rd17, [spmv_jds_kernel_param_5];
	ld.param.u32 	%r38, [spmv_jds_kernel_param_6];
	ld.param.u32 	%r39, [spmv_jds_kernel_param_7];
	cvta.to.global.u64 	%rd1, %rd16;
	cvta.to.global.u64 	%rd2, %rd12;
	cvta.to.global.u64 	%rd3, %rd13;
	cvta.to.global.u64 	%rd4, %rd15;
	cvta.to.global.u64 	%rd5, %rd17;
	cvta.to.global.u64 	%rd6, %rd14;
	mov.u32 	%r40, %ctaid.x;
	mov.u32 	%r1, %ntid.x;
	mov.u32 	%r41, %tid.x;
	mad.lo.s32 	%r95, %r40, %r1, %r41;
	setp.ge.s32 	%p1, %r95, %r38;
	@%p1 bra 	$L__BB0_43;
	setp.gt.s32 	%p2, %r39, 0;
	mov.u32 	%r42, %nctaid.x;
	mul.lo.s32 	%r3, %r1, %r42;
	@%p2 bra 	$L__BB0_2;
	bra.uni 	$L__BB0_42;
$L__BB0_2:
	and.b32  	%r4, %r39, 7;
	and.b32  	%r5, %r39, 3;
	and.b32  	%r6, %r39, 2147483640;
	and.b32  	%r7, %r39, 1;
	neg.s32 	%r8, %r6;
$L__BB0_3:
	setp.lt.u32 	%p4, %r39, 8;
	mul.wide.s32 	%rd22, %r95, 4;
	add.s64 	%rd23, %rd6, %rd22;
	ld.global.nc.u32 	%r10, [%rd23];
	mov.f32 	%f72, 0f00000000;
	mov.b32 	%r99, 0;
	@%p4 bra 	$L__BB0_22;
	add.s64 	%rd105, %rd4, 16;
	ld.global.nc.u32 	%r97, [%rd4];
	mov.f32 	%f72, 0f00000000;
	mov.u32 	%r96, %r8;
$L__BB0_5:
	.pragma "nounroll";
	ld.global.nc.u32 	%r13, [%rd105+-12];
	sub.s32 	%r46, %r13, %r97;
	setp.ge.s32 	%p5, %r95, %r46;
	@%p5 bra 	$L__BB0_7;
	add.s32 	%r47, %r97, %r95;
	mul.wide.s32 	%rd24, %r47, 4;
	add.s64 	%rd25, %rd3, %rd24;
	ld.global.nc.f32 	%f39, [%rd25];
	add.s64 	%rd26, %rd2, %rd24;
	ld.global.nc.u32 	%r48, [%rd26];
	mul.wide.s32 	%rd27, %r48, 4;
	add.s64 	%rd28, %rd1, %rd27;
	ld.global.nc.f32 	%f40, [%rd28];
	fma.rn.f32 	%f72, %f39, %f40, %f72;
$L__BB0_7:
	ld.global.nc.u32 	%r14, [%rd105+-8];
	sub.s32 	%r49, %r14, %r13;
	setp.ge.s32 	%p6, %r95, %r49;
	@%p6 bra 	$L__BB0_9;
	add.s32 	%r50, %r13, %r95;
	mul.wide.s32 	%rd29, %r50, 4;
	add.s64 	%rd30, %rd3, %rd29;
	ld.global.nc.f32 	%f41, [%rd30];
	add.s64 	%rd31, %rd2, %rd29;
	ld.global.nc.u32 	%r51, [%rd31];
	mul.wide.s32 	%rd32, %r51, 4;
	add.s64 	%rd33, %rd1, %rd32;
	ld.global.nc.f32 	%f42, [%rd33];
	fma.rn.f32 	%f72, %f41, %f42, %f72;
$L__BB0_9:
	ld.global.nc.u32 	%r15, [%rd105+-4];
	sub.s32 	%r52, %r15, %r14;
	setp.ge.s32 	%p7, %r95, %r52;
	@%p7 bra 	$L__BB0_11;
	add.s32 	%r53, %r14, %r95;
	mul.wide.s32 	%rd34, %r53, 4;
	add.s64 	%rd35, %rd3, %rd34;
	ld.global.nc.f32 	%f43, [%rd35];
	add.s64 	%rd36, %rd2, %rd34;
	ld.global.nc.u32 	%r54, [%rd36];
	mul.wide.s32 	%rd37, %r54, 4;
	add.s64 	%rd38, %rd1, %rd37;
	ld.global.nc.f32 	%f44, [%rd38];
	fma.rn.f32 	%f72, %f43, %f44, %f72;
$L__BB0_11:
	ld.global.nc.u32 	%r16, [%rd105];
	sub.s32 	%r55, %r16, %r15;
	setp.ge.s32 	%p8, %r95, %r55;
	@%p8 bra 	$L__BB0_13;
	add.s32 	%r56, %r15, %r95;
	mul.wide.s32 	%rd39, %r56, 4;
	add.s64 	%rd40, %rd3, %rd39;
	ld.global.nc.f32 	%f45, [%rd40];
	add.s64 	%rd41, %rd2, %rd39;
	ld.global.nc.u32 	%r57, [%rd41];
	mul.wide.s32 	%rd42, %r57, 4;
	add.s64 	%rd43, %rd1, %rd42;
	ld.global.nc.f32 	%f46, [%rd43];
	fma.rn.f32 	%f72, %f45, %f46, %f72;
$L__BB0_13:
	ld.global.nc.u32 	%r17, [%rd105+4];
	sub.s32 	%r58, %r17, %r16;
	setp.ge.s32 	%p9, %r95, %r58;
	@%p9 bra 	$L__BB0_15;
	add.s32 	%r59, %r16, %r95;
	mul.wide.s32 	%rd44, %r59, 4;
	add.s64 	%rd45, %rd3, %rd44;
	ld.global.nc.f32 	%f47, [%rd45];
	add.s64 	%rd46, %rd2, %rd44;
	ld.global.nc.u32 	%r60, [%rd46];
	mul.wide.s32 	%rd47, %r60, 4;
	add.s64 	%rd48, %rd1, %rd47;
	ld.global.nc.f32 	%f48, [%rd48];
	fma.rn.f32 	%f72, %f47, %f48, %f72;
$L__BB0_15:
	ld.global.nc.u32 	%r18, [%rd105+8];
	sub.s32 	%r61, %r18, %r17;
	setp.ge.s32 	%p10, %r95, %r61;
	@%p10 bra 	$L__BB0_17;
	add.s32 	%r62, %r17, %r95;
	mul.wide.s32 	%rd49, %r62, 4;
	add.s64 	%rd50, %rd3, %rd49;
	ld.global.nc.f32 	%f49, [%rd50];
	add.s64 	%rd51, %rd2, %rd49;
	ld.global.nc.u32 	%r63, [%rd51];
	mul.wide.s32 	%rd52, %r63, 4;
	add.s64 	%rd53, %rd1, %rd52;
	ld.global.nc.f32 	%f50, [%rd53];
	fma.rn.f32 	%f72, %f49, %f50, %f72;
$L__BB0_17:
	ld.global.nc.u32 	%r19, [%rd105+12];
	sub.s32 	%r64, %r19, %r18;
	setp.ge.s32 	%p11, %r95, %r64;
	@%p11 bra 	$L__BB0_19;
	add.s32 	%r65, %r18, %r95;
	mul.wide.s32 	%rd54, %r65, 4;
	add.s64 	%rd55, %rd3, %rd54;
	ld.global.nc.f32 	%f51, [%rd55];
	add.s64 	%rd56, %rd2, %rd54;
	ld.global.nc.u32 	%r66, [%rd56];
	mul.wide.s32 	%rd57, %r66, 4;
	add.s64 	%rd58, %rd1, %rd57;
	ld.global.nc.f32 	%f52, [%rd58];
	fma.rn.f32 	%f72, %f51, %f52, %f72;
$L__BB0_19:
	ld.global.nc.u32 	%r97, [%rd105+16];
	sub.s32 	%r67, %r97, %r19;
	setp.ge.s32 	%p12, %r95, %r67;
	@%p12 bra 	$L__BB0_21;
	add.s32 	%r68, %r19, %r95;
	mul.wide.s32 	%rd59, %r68, 4;
	add.s64 	%rd60, %rd3, %rd59;
	ld.global.nc.f32 	%f53, [%rd60];
	add.s64 	%rd61, %rd2, %rd59;
	ld.global.nc.u32 	%r69, [%rd61];
	mul.wide.s32 	%rd62, %r69, 4;
	add.s64 	%rd63, %rd1, %rd62;
	ld.global.nc.f32 	%f54, [%rd63];
	fma.rn.f32 	%f72, %f53, %f54, %f72;
$L__BB0_21:
	add.s32 	%r96, %r96, 8;
	add.s64 	%rd105, %rd105, 32;
	setp.eq.s32 	%p13, %r96, 0;
	mov.u32 	%r99, %r6;
	@%p13 bra 	$L__BB0_22;
	bra.uni 	$L__BB0_5;
$L__BB0_22:
	setp.eq.s32 	%p14, %r4, 0;
	@%p14 bra 	$L__BB0_41;
	add.s32 	%r70, %r4, -1;
	setp.lt.u32 	%p15, %r70, 3;
	@%p15 bra 	$L__BB0_32;
	mul.wide.u32 	%rd64, %r99, 4;
	add.s64 	%rd10, %rd4, %rd64;
	ld.global.nc.u32 	%r24, [%rd10+4];
	ld.global.nc.u32 	%r25, [%rd10];
	sub.s32 	%r71, %r24, %r25;
	setp.ge.s32 	%p16, %r95, %r71;
	@%p16 bra 	$L__BB0_26;
	add.s32 	%r72, %r25, %r95;
	mul.wide.s32 	%rd65, %r72, 4;
	add.s64 	%rd66, %rd3, %rd65;
	ld.global.nc.f32 	%f56, [%rd66];
	add.s64 	%rd67, %rd2, %rd65;
	ld.global.nc.u32 	%r73, [%rd67];
	mul.wide.s32 	%rd68, %r73, 4;
	add.s64 	%rd69, %rd1, %rd68;
	ld.global.nc.f32 	%f57, [%rd69];
	fma.rn.f32 	%f72, %f56, %f57, %f72;
$L__BB0_26:
	ld.global.nc.u32 	%r26, [%rd10+8];
	sub.s32 	%r74, %r26, %r24;
	setp.ge.s32 	%p17, %r95, %r74;
	@%p17 bra 	$L__BB0_28;
	add.s32 	%r75, %r24, %r95;
	mul.wide.s32 	%rd70, %r75, 4;
	add.s64 	%rd71, %rd3, %rd70;
	ld.global.nc.f32 	%f58, [%rd71];
	add.s64 	%rd72, %rd2, %rd70;
	ld.global.nc.u32 	%r76, [%rd72];
	mul.wide.s32 	%rd73, %r76, 4;
	add.s64 	%rd74, %rd1, %rd73;
	ld.global.nc.f32 	%f59, [%rd74];
	fma.rn.f32 	%f72, %f58, %f59, %f72;
$L__BB0_28:
	ld.global.nc.u32 	%r27, [%rd10+12];
	sub.s32 	%r77, %r27, %r26;
	setp.ge.s32 	%p18, %r95, %r77;
	@%p18 bra 	$L__BB0_30;
	add.s32 	%r78, %r26, %r95;
	mul.wide.s32 	%rd75, %r78, 4;
	add.s64 	%rd76, %rd3, %rd75;
	ld.global.nc.f32 	%f60, [%rd76];
	add.s64 	%rd77, %rd2, %rd75;
	ld.global.nc.u32 	%r79, [%rd77];
	mul.wide.s32 	%rd78, %r79, 4;
	add.s64 	%rd79, %rd1, %rd78;
	ld.global.nc.f32 	%f61, [%rd79];
	fma.rn.f32 	%f72, %f60, %f61, %f72;
$L__BB0_30:
	add.s32 	%r99, %r99, 4;
	ld.global.nc.u32 	%r80, [%rd10+16];
	sub.s32 	%r81, %r80, %r27;
	setp.ge.s32 	%p19, %r95, %r81;
	@%p19 bra 	$L__BB0_32;
	add.s32 	%r82, %r27, %r95;
	mul.wide.s32 	%rd80, %r82, 4;
	add.s64 	%rd81, %rd3, %rd80;
	ld.global.nc.f32 	%f62, [%rd81];
	add.s64 	%rd82, %rd2, %rd80;
	ld.global.nc.u32 	%r83, [%rd82];
	mul.wide.s32 	%rd83, %r83, 4;
	add.s64 	%rd84, %rd1, %rd83;
	ld.global.nc.f32 	%f63, [%rd84];
	fma.rn.f32 	%f72, %f62, %f63, %f72;
$L__BB0_32:
	setp.eq.s32 	%p20, %r5, 0;
	@%p20 bra 	$L__BB0_41;
	setp.eq.s32 	%p21, %r5, 1;
	@%p21 bra 	$L__BB0_38;
	mul.wide.u32 	%rd85, %r99, 4;
	add.s64 	%rd11, %rd4, %rd85;
	ld.global.nc.u32 	%r30, [%rd11+4];
	ld.global.nc.u32 	%r31, [%rd11];
	sub.s32 	%r84, %r30, %r31;
	setp.ge.s32 	%p22, %r95, %r84;
	@%p22 bra 	$L__BB0_36;
	add.s32 	%r85, %r31, %r95;
	mul.wide.s32 	%rd86, %r85, 4;
	add.s64 	%rd87, %rd3, %rd86;
	ld.global.nc.f32 	%f65, [%rd87];
	add.s64 	%rd88, %rd2, %rd86;
	ld.global.nc.u32 	%r86, [%rd88];
	mul.wide.s32 	%rd89, %r86, 4;
	add.s64 	%rd90, %rd1, %rd89;
	ld.global.nc.f32 	%f66, [%rd90];
	fma.rn.f32 	%f72, %f65, %f66, %f72;
$L__BB0_36:
	add.s32 	%r99, %r99, 2;
	ld.global.nc.u32 	%r87, [%rd11+8];
	sub.s32 	%r88, %r87, %r30;
	setp.ge.s32 	%p23, %r95, %r88;
	@%p23 bra 	$L__BB0_38;
	add.s32 	%r89, %r30, %r95;
	mul.wide.s32 	%rd91, %r89, 4;
	add.s64 	%rd92, %rd3, %rd91;
	ld.global.nc.f32 	%f67, [%rd92];
	add.s64 	%rd93, %rd2, %rd91;
	ld.global.nc.u32 	%r90, [%rd93];
	mul.wide.s32 	%rd94, %r90, 4;
	add.s64 	%rd95, %rd1, %rd94;
	ld.global.nc.f32 	%f68, [%rd95];
	fma.rn.f32 	%f72, %f67, %f68, %f72;
$L__BB0_38:
	setp.eq.s32 	%p24, %r7, 0;
	@%p24 bra 	$L__BB0_41;
	mul.wide.u32 	%rd96, %r99, 4;
	add.s64 	%rd97, %rd4, %rd96;
	ld.global.nc.u32 	%r91, [%rd97+4];
	ld.global.nc.u32 	%r34, [%rd97];
	sub.s32 	%r92, %r91, %r34;
	setp.ge.s32 	%p25, %r95, %r92;
	@%p25 bra 	$L__BB0_41;
	add.s32 	%r93, %r34, %r95;
	mul.wide.s32 	%rd98, %r93, 4;
	add.s64 	%rd99, %rd3, %rd98;
	ld.global.nc.f32 	%f69, [%rd99];
	add.s64 	%rd100, %rd2, %rd98;
	ld.global.nc.u32 	%r94, [%rd100];
	mul.wide.s32 	%rd101, %r94, 4;
	add.s64 	%rd102, %rd1, %rd101;
	ld.global.nc.f32 	%f70, [%rd102];
	fma.rn.f32 	%f72, %f69, %f70, %f72;
$L__BB0_41:
	mul.wide.s32 	%rd103, %r10, 4;
	add.s64 	%rd104, %rd5, %rd103;
	st.global.f32 	[%rd104], %f72;
	add.s32 	%r95, %r95, %r3;
	setp.lt.s32 	%p26, %r95, %r38;
	@%p26 bra 	$L__BB0_3;
	bra.uni 	$L__BB0_43;
$L__BB0_42:
	mul.wide.s32 	%rd18, %r95, 4;
	add.s64 	%rd19, %rd6, %rd18;
	ld.global.nc.u32 	%r43, [%rd19];
	mul.wide.s32 	%rd20, %r43, 4;
	add.s64 	%rd21, %rd5, %rd20;
	mov.b32 	%r44, 0;
	st.global.u32 	[%rd21], %r44;
	add.s32 	%r95, %r95, %r3;
	setp.lt.s32 	%p3, %r95, %r38;
	@%p3 bra 	$L__BB0_42;
$L__BB0_43:
	ret;

}


// ===== COMPILED SASS (sm_100) =====

	.target	sm_100

	.elftype	@"ET_EXEC"


//--------------------- .note.nv.tkinfo           --------------------------
	.section	.note.nv.tkinfo,"",@"SHT_NOTE"
	.sectionflags	@"SHF_NOTE_NV_TKINFO"
	.tkinfo
        /*0018*/ 	.word	0x00000002
        /*0030*/ 	.string	""
        /*0030*/ 	.string	"ptxas"
        /*0030*/ 	.string	"Cuda compilation tools, release 13.0, V13.0.88"
        /*0030*/ 	.string	"Build cuda_13.0.r13.0/compiler.36424714_0"
        /*0030*/ 	.string	"-arch sm_100 -m 64 "



//--------------------- .note.nv.cuinfo           --------------------------
	.section	.note.nv.cuinfo,"",@"SHT_NOTE"
	.sectionflags	@"SHF_NOTE_NV_CUINFO"
        /*0018*/ 	.short	0x0002
        /*001a*/ 	.short	0x0064
        /*001c*/ 	.short	0x0082
	.zero		2


//--------------------- .nv.info                  --------------------------
	.section	.nv.info,"",@"SHT_CUDA_INFO"
	.align	4


	//----- nvinfo : EIATTR_REGCOUNT
	.align		4
        /*0000*/ 	.byte	0x04, 0x2f
        /*0002*/ 	.short	(.L_1 - .L_0)
	.align		4
.L_0:
        /*0004*/ 	.word	index@(spmv_jds_kernel)
        /*0008*/ 	.word	0x00000020


	//----- nvinfo : EIATTR_FRAME_SIZE
	.align		4
.L_1:
        /*000c*/ 	.byte	0x04, 0x11
        /*000e*/ 	.short	(.L_3 - .L_2)
	.align		4
.L_2:
        /*0010*/ 	.word	index@(spmv_jds_kernel)
        /*0014*/ 	.word	0x00000000


	//----- nvinfo : EIATTR_MIN_STACK_SIZE
	.align		4
.L_3:
        /*0018*/ 	.byte	0x04, 0x12
        /*001a*/ 	.short	(.L_5 - .L_4)
	.align		4
.L_4:
        /*001c*/ 	.word	index@(spmv_jds_kernel)
        /*0020*/ 	.word	0x00000000
.L_5:


//--------------------- .nv.compat                --------------------------
	.section	.nv.compat,"",@"SHT_CUDA_COMPAT_INFO"
	.align	4
        /*0000*/ 	.byte	0x02, 0x09, 0x00, 0x00, 0x02, 0x02, 0x01, 0x00, 0x02, 0x05, 0x05, 0x00, 0x03, 0x07, 0x01, 0x01
        /*0010*/ 	.byte	0x02, 0x03, 0x00, 0x00, 0x02, 0x06, 0x01, 0x00, 0x04, 0x0b, 0x08, 0x00, 0x09, 0x00, 0x00, 0x00
        /*0020*/ 	.byte	0x00, 0x00, 0x00, 0x00


//--------------------- .nv.info.spmv_jds_kernel  --------------------------
	.section	.nv.info.spmv_jds_kernel,"",@"SHT_CUDA_INFO"
	.sectionflags	@""
	.align	4


	//----- nvinfo : EIATTR_CUDA_API_VERSION
	.align		4
        /*0000*/ 	.byte	0x04, 0x37
        /*0002*/ 	.short	(.L_7 - .L_6)
.L_6:
        /*0004*/ 	.word	0x00000082


	//----- nvinfo : EIATTR_KPARAM_INFO
	.align		4
.L_7:
        /*0008*/ 	.byte	0x04, 0x17
        /*000a*/ 	.short	(.L_9 - .L_8)
.L_8:
        /*000c*/ 	.word	0x00000000
        /*0010*/ 	.short	0x0007
        /*0012*/ 	.short	0x0034
        /*0014*/ 	.byte	0x00, 0xf0, 0x11, 0x00


	//----- nvinfo : EIATTR_KPARAM_INFO
	.align		4
.L_9:
        /*0018*/ 	.byte	0x04, 0x17
        /*001a*/ 	.short	(.L_11 - .L_10)
.L_10:
        /*001c*/ 	.word	0x00000000
        /*0020*/ 	.short	0x0006
        /*0022*/ 	.short	0x0030
        /*0024*/ 	.byte	0x00, 0xf0, 0x11, 0x00


	//----- nvinfo : EIATTR_KPARAM_INFO
	.align		4
.L_11:
        /*0028*/ 	.byte	0x04, 0x17
        /*002a*/ 	.short	(.L_13 - .L_12)
.L_12:
        /*002c*/ 	.word	0x00000000
        /*0030*/ 	.short	0x0005
        /*0032*/ 	.short	0x0028
        /*0034*/ 	.byte	0x00, 0xf5, 0x21, 0x00


	//----- nvinfo : EIATTR_KPARAM_INFO
	.align		4
.L_13:
        /*0038*/ 	.byte	0x04, 0x17
        /*003a*/ 	.short	(.L_15 - .L_14)
.L_14:
        /*003c*/ 	.word	0x00000000
        /*0040*/ 	.short	0x0004
        /*0042*/ 	.short	0x0020
        /*0044*/ 	.byte	0x00, 0xf5, 0x21, 0x00


	//----- nvinfo : EIATTR_KPARAM_INFO
	.align		4
.L_15:
        /*0048*/ 	.byte	0x04, 0x17
        /*004a*/ 	.short	(.L_17 - .L_16)
.L_16:
        /*004c*/ 	.word	0x00000000
        /*0050*/ 	.short	0x0003
        /*0052*/ 	.short	0x0018
        /*0054*/ 	.byte	0x00, 0xf5, 0x21, 0x00


	//----- nvinfo : EIATTR_KPARAM_INFO
	.align		4
.L_17:
        /*0058*/ 	.byte	0x04, 0x17
        /*005a*/ 	.short	(.L_19 - .L_18)
.L_18:
        /*005c*/ 	.word	0x00000000
        /*0060*/ 	.short	0x0002
        /*0062*/ 	.short	0x0010
        /*0064*/ 	.byte	0x00, 0xf5, 0x21, 0x00


	//----- nvinfo : EIATTR_KPARAM_INFO
	.align		4
.L_19:
        /*0068*/ 	.byte	0x04, 0x17
        /*006a*/ 	.short	(.L_21 - .L_20)
.L_20:
        /*006c*/ 	.word	0x00000000
        /*0070*/ 	.short	0x0001
        /*0072*/ 	.short	0x0008
        /*0074*/ 	.byte	0x00, 0xf5, 0x21, 0x00


	//----- nvinfo : EIATTR_KPARAM_INFO
	.align		4
.L_21:
        /*0078*/ 	.byte	0x04, 0x17
        /*007a*/ 	.short	(.L_23 - .L_22)
.L_22:
        /*007c*/ 	.word	0x00000000
        /*0080*/ 	.short	0x0000
        /*0082*/ 	.short	0x0000
        /*0084*/ 	.byte	0x00, 0xf5, 0x21, 0x00


	//----- nvinfo : EIATTR_SPARSE_MMA_MASK
	.align		4
.L_23:
        /*0088*/ 	.byte	0x03, 0x50
        /*008a*/ 	.short	0x0000


	//----- nvinfo : EIATTR_MAXREG_COUNT
	.align		4
        /*008c*/ 	.byte	0x03, 0x1b
        /*008e*/ 	.short	0x00ff


	//----- nvinfo : EIATTR_MERCURY_ISA_VERSION
	.align		4
        /*0090*/ 	.byte	0x03, 0x5f
        /*0092*/ 	.short	0x0101


	//----- nvinfo : EIATTR_VRC_CTA_INIT_COUNT
	.align		4
        /*0094*/ 	.byte	0x02, 0x4a
	.zero		1
	.zero		1


	//----- nvinfo : EIATTR_EXIT_INSTR_OFFSETS
	.align		4
        /*0098*/ 	.byte	0x04, 0x1c
        /*009a*/ 	.short	(.L_25 - .L_24)


	//   ....[0]....
.L_24:
        /*009c*/ 	.word	0x00000070


	//   ....[1]....
        /*00a0*/ 	.word	0x00000170


	//   ....[2]....
        /*00a4*/ 	.word	0x00001250


	//----- nvinfo : EIATTR_CRS_STACK_SIZE
	.align		4
.L_25:
        /*00a8*/ 	.byte	0x04, 0x1e
        /*00aa*/ 	.short	(.L_27 - .L_26)
.L_26:
        /*00ac*/ 	.word	0x00000000


	//----- nvinfo : EIATTR_CBANK_PARAM_SIZE
	.align		4
.L_27:
        /*00b0*/ 	.byte	0x03, 0x19
        /*00b2*/ 	.short	0x0038


	//----- nvinfo : EIATTR_PARAM_CBANK
	.align		4
        /*00b4*/ 	.byte	0x04, 0x0a
        /*00b6*/ 	.short	(.L_29 - .L_28)
	.align		4
.L_28:
        /*00b8*/ 	.word	index@(.nv.constant0.spmv_jds_kernel)
        /*00bc*/ 	.short	0x0380
        /*00be*/ 	.short	0x0038


	//----- nvinfo : EIATTR_SW_WAR
	.align		4
.L_29:
        /*00c0*/ 	.byte	0x04, 0x36
        /*00c2*/ 	.short	(.L_31 - .L_30)
.L_30:
        /*00c4*/ 	.word	0x00000008
.L_31:


//--------------------- .nv.callgraph             --------------------------
	.section	.nv.callgraph,"",@"SHT_CUDA_CALLGRAPH"
	.align	4
	.sectionentsize	8
	.align		4
        /*0000*/ 	.word	0x00000000
	.align		4
        /*0004*/ 	.word	0xffffffff
	.align		4
        /*0008*/ 	.word	0x00000000
	.align		4
        /*000c*/ 	.word	0xfffffffe
	.align		4
        /*0010*/ 	.word	0x00000000
	.align		4
        /*0014*/ 	.word	0xfffffffd
	.align		4
        /*0018*/ 	.word	0x00000000
	.align		4
        /*001c*/ 	.word	0xfffffffc


//--------------------- .text.spmv_jds_kernel     --------------------------
	.section	.text.spmv_jds_kernel,"ax",@progbits
	.align	128
        .global         spmv_jds_kernel
        .type           spmv_jds_kernel,@function
        .size           spmv_jds_kernel,(.L_x_10 - spmv_jds_kernel)
        .other          spmv_jds_kernel,@"STO_CUDA_ENTRY STV_DEFAULT"
spmv_jds_kernel:
.text.spmv_jds_kernel:
[----:B------:R-:W-:Y:S01]  /*0000*/  LDC R1, c[0x0][0x37c] ;  /* 0x0000df00ff017b82 */ /* 0x000fe20000000800 */
[----:B------:R-:W0:Y:S07]  /*0010*/  S2R R0, SR_TID.X ;  /* 0x0000000000007919 */ /* 0x000e2e0000002100 */
[----:B------:R-:W0:Y:S01]  /*0020*/  S2UR UR4, SR_CTAID.X ;  /* 0x00000000000479c3 */ /* 0x000e220000002500 */
[----:B------:R-:W1:Y:S07]  /*0030*/  LDCU UR6, c[0x0][0x3b0] ;  /* 0x00007600ff0677ac */ /* 0x000e6e0008000800 */
[----:B------:R-:W0:Y:S02]  /*0040*/  LDC R3, c[0x0][0x360] ;  /* 0x0000d800ff037b82 */ /* 0x000e240000000800 */
[----:B0-----:R-:W-:-:S05]  /*0050*/  IMAD R0, R3, UR4, R0 ;  /* 0x0000000403007c24 */ /* 0x001fca000f8e0200 */
[----:B-1----:R-:W-:-:S13]  /*0060*/  ISETP.GE.AND P0, PT, R0, UR6, PT ;  /* 0x0000000600007c0c */ /* 0x002fda000bf06270 */
[----:B------:R-:W-:Y:S05]  /*0070*/  @P0 EXIT ;  /* 0x000000000000094d */ /* 0x000fea0003800000 */
[----:B------:R-:W0:Y:S01]  /*0080*/  LDCU UR4, c[0x0][0x3b4] ;  /* 0x00007680ff0477ac */ /* 0x000e220008000800 */
[----:B------:R-:W1:Y:S01]  /*0090*/  LDC.64 R8, c[0x0][0x390] ;  /* 0x0000e400ff087b82 */ /* 0x000e620000000a00 */
[----:B------:R-:W2:Y:S01]  /*00a0*/  LDCU UR5, c[0x0][0x370] ;  /* 0x00006e00ff0577ac */ /* 0x000ea20008000800 */
[----:B------:R-:W3:Y:S06]  /*00b0*/  LDCU.64 UR10, c[0x0][0x358] ;  /* 0x00006b00ff0a77ac */ /* 0x000eec0008000a00 */
[----:B------:R-:W4:Y:S01]  /*00c0*/  LDC.64 R10, c[0x0][0x3a8] ;  /* 0x0000ea00ff0a7b82 */ /* 0x000f220000000a00 */
[----:B0-----:R-:W-:Y:S01]  /*00d0*/  UISETP.GT.AND UP0, UPT, UR4, URZ, UPT ;  /* 0x000000ff0400728c */ /* 0x001fe2000bf04270 */
[----:B--2---:R-:W-:-:S08]  /*00e0*/  IMAD R3, R3, UR5, RZ ;  /* 0x0000000503037c24 */ /* 0x004fd0000f8e02ff */
[----:B---3--:R-:W-:Y:S05]  /*00f0*/  BRA.U UP0, `(.L_x_0) ;  /* 0x0000000100207547 */ /* 0x008fea000b800000 */
.L_x_1:
[----:B-1----:R-:W-:-:S06]  /*0100*/  IMAD.WIDE R4, R0, 0x4, R8 ;  /* 0x0000000400047825 */ /* 0x002fcc00078e0208 */
[----:B------:R-:W4:Y:S01]  /*0110*/  LDG.E.CONSTANT R5, desc[UR10][R4.64] ;  /* 0x0000000a04057981 */ /* 0x000f22000c1e9900 */
[----:B------:R-:W-:-:S04]  /*0120*/  IADD3 R0, PT, PT, R3, R0, RZ ;  /* 0x0000000003007210 */ /* 0x000fc80007ffe0ff */
[----:B------:R-:W-:Y:S01]  /*0130*/  ISETP.GE.AND P0, PT, R0, UR6, PT ;  /* 0x0000000600007c0c */ /* 0x000fe2000bf06270 */
[----:B0---4-:R-:W-:-:S05]  /*0140*/  IMAD.WIDE R6, R5, 0x4, R10 ;  /* 0x0000000405067825 */ /* 0x011fca00078e020a */
[----:B------:R0:W-:Y:S07]  /*0150*/  STG.E desc[UR10][R6.64], RZ ;  /* 0x000000ff06007986 */ /* 0x0001ee000c10190a */
[----:B------:R-:W-:Y:S05]  /*0160*/  @!P0 BRA `(.L_x_1) ;  /* 0xfffffffc00e48947 */ /* 0x000fea000383ffff */
[----:B------:R-:W-:Y:S05]  /*0170*/  EXIT ;  /* 0x000000000000794d */ /* 0x000fea0003800000 */
.L_x_0:
[----:B------:R-:W-:Y:S02]  /*0180*/  ULOP3.LUT UR9, UR4, 0x7ffffff8, URZ, 0xc0, !UPT ;  /* 0x7ffffff804097892 */ /* 0x000fe4000f8ec0ff */
[----:B------:R-:W-:Y:S02]  /*0190*/  ULOP3.LUT UR8, UR4, 0x7, URZ, 0xc0, !UPT ;  /* 0x0000000704087892 */ /* 0x000fe4000f8ec0ff */
[----:B------:R-:W-:Y:S02]  /*01a0*/  ULOP3.LUT UR4, UR4, 0x3, URZ, 0xc0, !UPT ;  /* 0x0000000304047892 */ /* 0x000fe4000f8ec0ff */
[----:B------:R-:W-:-:S12]  /*01b0*/  UIADD3 UR12, UPT, UPT, -UR9, URZ, URZ ;  /* 0x000000ff090c7290 */ /* 0x000fd8000fffe1ff */
.L_x_8:
[----:B0-----:R-:W0:Y:S01]  /*01c0*/  LDC.64 R6, c[0x0][0x390] ;  /* 0x0000e400ff067b82 */ /* 0x001e220000000a00 */
[----:B------:R-:W2:Y:S01]  /*01d0*/  LDCU UR5, c[0x0][0x3b4] ;  /* 0x00007680ff0577ac */ /* 0x000ea20008000800 */
[----:B0-----:R-:W-:-:S05]  /*01e0*/  IMAD.WIDE R6, R0, 0x4, R6 ;  /* 0x0000000400067825 */ /* 0x001fca00078e0206 */
[----:B------:R0:W5:Y:S01]  /*01f0*/  LDG.E.CONSTANT R2, desc[UR10][R6.64] ;  /* 0x0000000a06027981 */ /* 0x000162000c1e9900 */
[----:B--2---:R-:W-:Y:S01]  /*0200*/  UISETP.GE.U32.AND UP0, UPT, UR5, 0x8, UPT ;  /* 0x000000080500788c */ /* 0x004fe2000bf06070 */
[----:B------:R-:W-:-:S08]  /*0210*/  CS2R R4, SRZ ;  /* 0x0000000000047805 */ /* 0x000fd0000001ff00 */
[----:B0-----:R-:W-:Y:S05]  /*0220*/  BRA.U !UP0, `(.L_x_2) ;  /* 0x0000000508fc7547 */ /* 0x001fea000b800000 */
[----:B------:R-:W0:Y:S01]  /*0230*/  LDC.64 R6, c[0x0][0x398] ;  /* 0x0000e600ff067b82 */ /* 0x000e220000000a00 */
[----:B------:R-:W2:Y:S01]  /*0240*/  LDCU.64 UR6, c[0x0][0x398] ;  /* 0x00007300ff0677ac */ /* 0x000ea20008000a00 */
[----:B0-----:R0:W5:Y:S01]  /*0250*/  LDG.E.CONSTANT R5, desc[UR10][R6.64] ;  /* 0x0000000a06057981 */ /* 0x001162000c1e9900 */
[----:B--2---:R-:W-:Y:S01]  /*0260*/  UIADD3 UR5, UP0, UPT, UR6, 0x10, URZ ;  /* 0x0000001006057890 */ /* 0x004fe2000ff1e0ff */
[----:B------:R-:W-:Y:S01]  /*0270*/  HFMA2 R4, -RZ, RZ, 0, 0 ;  /* 0x00000000ff047431 */ /* 0x000fe200000001ff */
[----:B-1----:R-:W-:Y:S02]  /*0280*/  MOV R8, UR12 ;  /* 0x0000000c00087c02 */ /* 0x002fe40008000f00 */
[----:B------:R-:W-:Y:S02]  /*0290*/  UIADD3.X UR6, UPT, UPT, URZ, UR7, URZ, UP0, !UPT ;  /* 0x00000007ff067290 */ /* 0x000fe400087fe4ff */
[----:B------:R-:W-:-:S04]  /*02a0*/  MOV R12, UR5 ;  /* 0x00000005000c7c02 */ /* 0x000fc80008000f00 */
[----:B0-----:R-:W-:-:S07]  /*02b0*/  MOV R13, UR6 ;  /* 0x00000006000d7c02 */ /* 0x001fce0008000f00 */
.L_x_3:
[----:B------:R-:W2:Y:S01]  /*02c0*/  LDG.E.CONSTANT R9, desc[UR10][R12.64+-0xc] ;  /* 0xfffff40a0c097981 */ /* 0x000ea2000c1e9900 */
[----:B----4-:R-:W0:Y:S03]  /*02d0*/  LDC.64 R10, c[0x0][0x380] ;  /* 0x0000e000ff0a7b82 */ /* 0x010e260000000a00 */
[----:B------:R-:W3:Y:S04]  /*02e0*/  LDG.E.CONSTANT R18, desc[UR10][R12.64+-0x8] ;  /* 0xfffff80a0c127981 */ /* 0x000ee8000c1e9900 */
[----:B------:R-:W4:Y:S01]  /*02f0*/  LDG.E.CONSTANT R21, desc[UR10][R12.64+-0x4] ;  /* 0xfffffc0a0c157981 */ /* 0x000f22000c1e9900 */
[----:B------:R-:W1:Y:S03]  /*0300*/  LDC.64 R26, c[0x0][0x388] ;  /* 0x0000e200ff1a7b82 */ /* 0x000e660000000a00 */
[----:B------:R-:W4:Y:S04]  /*0310*/  LDG.E.CONSTANT R16, desc[UR10][R12.64] ;  /* 0x0000000a0c107981 */ /* 0x000f28000c1e9900 */
[----:B------:R-:W4:Y:S04]  /*0320*/  LDG.E.CONSTANT R24, desc[UR10][R12.64+0x8] ;  /* 0x0000080a0c187981 */ /* 0x000f28000c1e9900 */
[----:B------:R-:W4:Y:S01]  /*0330*/  LDG.E.CONSTANT R19, desc[UR10][R12.64+0xc] ;  /* 0x00000c0a0c137981 */ /* 0x000f22000c1e9900 */
[----:B--2--5:R-:W-:-:S04]  /*0340*/  IADD3 R7, PT, PT, R9, -R5, RZ ;  /* 0x8000000509077210 */ /* 0x024fc80007ffe0ff */
[----:B------:R-:W-:Y:S02]  /*0350*/  ISETP.GE.AND P6, PT, R0, R7, PT ;  /* 0x000000070000720c */ /* 0x000fe40003fc6270 */
[----:B------:R-:W2:Y:S11]  /*0360*/  LDG.E.CONSTANT R7, desc[UR10][R12.64+0x4] ;  /* 0x0000040a0c077981 */ /* 0x000eb6000c1e9900 */
[----:B------:R-:W-:Y:S01]  /*0370*/  @!P6 IADD3 R5, PT, PT, R5, R0, RZ ;  /* 0x000000000505e210 */ /* 0x000fe20007ffe0ff */
[----:B------:R-:W2:Y:S04]  /*0380*/  @!P6 LDC.64 R22, c[0x0][0x3a0] ;  /* 0x0000e800ff16eb82 */ /* 0x000ea80000000a00 */
[----:B0-----:R-:W-:-:S06]  /*0390*/  @!P6 IMAD.WIDE R10, R5, 0x4, R10 ;  /* 0x00000004050ae825 */ /* 0x001fcc00078e020a */
[----:B------:R-:W2:Y:S01]  /*03a0*/  @!P6 LDG.E.CONSTANT R11, desc[UR10][R10.64] ;  /* 0x0000000a0a0be981 */ /* 0x000ea2000c1e9900 */
[----:B-1----:R-:W-:-:S03]  /*03b0*/  @!P6 IMAD.WIDE R26, R5, 0x4, R26 ;  /* 0x00000004051ae825 */ /* 0x002fc600078e021a */
[----:B------:R-:W2:Y:S04]  /*03c0*/  LDG.E.CONSTANT R5, desc[UR10][R12.64+0x10] ;  /* 0x0000100a0c057981 */ /* 0x000ea8000c1e9900 */
[----:B------:R-:W2:Y:S01]  /*03d0*/  @!P6 LDG.E.CONSTANT R6, desc[UR10][R26.64] ;  /* 0x0000000a1a06e981 */ /* 0x000ea2000c1e9900 */
[----:B---3--:R-:W-:-:S04]  /*03e0*/  IADD3 R15, PT, PT, -R9, R18, RZ ;  /* 0x00000012090f7210 */ /* 0x008fc80007ffe1ff */
[----:B------:R-:W-:-:S13]  /*03f0*/  ISETP.GE.AND P0, PT, R0, R15, PT ;  /* 0x0000000f0000720c */ /* 0x000fda0003f06270 */
[----:B------:R-:W-:Y:S02]  /*0400*/  @!P0 IADD3 R20, PT, PT, R9, R0, RZ ;  /* 0x0000000009148210 */ /* 0x000fe40007ffe0ff */
[----:B----4-:R-:W-:-:S04]  /*0410*/  IADD3 R17, PT, PT, -R18, R21, RZ ;  /* 0x0000001512117210 */ /* 0x010fc80007ffe1ff */
[----:B------:R-:W-:-:S13]  /*0420*/  ISETP.GE.AND P1, PT, R0, R17, PT ;  /* 0x000000110000720c */ /* 0x000fda0003f26270 */
[----:B------:R-:W-:Y:S02]  /*0430*/  @!P1 IADD3 R18, PT, PT, R18, R0, RZ ;  /* 0x0000000012129210 */ /* 0x000fe40007ffe0ff */
[----:B------:R-:W-:-:S04]  /*0440*/  IADD3 R17, PT, PT, -R21, R16, RZ ;  /* 0x0000001015117210 */ /* 0x000fc80007ffe1ff */
[----:B------:R-:W-:-:S13]  /*0450*/  ISETP.GE.AND P2, PT, R0, R17, PT ;  /* 0x000000110000720c */ /* 0x000fda0003f46270 */
[----:B------:R-:W-:Y:S01]  /*0460*/  @!P2 IADD3 R21, PT, PT, R21, R0, RZ ;  /* 0x000000001515a210 */ /* 0x000fe20007ffe0ff */
[----:B--2---:R-:W-:Y:S02]  /*0470*/  @!P6 IMAD.WIDE R22, R11, 0x4, R22 ;  /* 0x000000040b16e825 */ /* 0x004fe400078e0216 */
[----:B------:R-:W0:Y:S03]  /*0480*/  LDC.64 R10, c[0x0][0x380] ;  /* 0x0000e000ff0a7b82 */ /* 0x000e260000000a00 */
[----:B------:R-:W2:Y:S01]  /*0490*/  @!P6 LDG.E.CONSTANT R25, desc[UR10][R22.64] ;  /* 0x0000000a1619e981 */ /* 0x000ea2000c1e9900 */
[----:B0-----:R-:W-:-:S04]  /*04a0*/  @!P0 IMAD.WIDE R14, R20, 0x4, R10 ;  /* 0x00000004140e8825 */ /* 0x001fc800078e020a */
[----:B------:R-:W0:Y:S01]  /*04b0*/  LDC.64 R10, c[0x0][0x380] ;  /* 0x0000e000ff0a7b82 */ /* 0x000e220000000a00 */
[----:B------:R1:W3:Y:S07]  /*04c0*/  @!P0 LDG.E.CONSTANT R9, desc[UR10][R14.64] ;  /* 0x0000000a0e098981 */ /* 0x0002ee000c1e9900 */
[----:B-1----:R-:W1:Y:S01]  /*04d0*/  LDC.64 R14, c[0x0][0x380] ;  /* 0x0000e000ff0e7b82 */ /* 0x002e620000000a00 */
[----:B0-----:R-:W-:-:S07]  /*04e0*/  @!P1 IMAD.WIDE R26, R18, 0x4, R10 ;  /* 0x00000004121a9825 */ /* 0x001fce00078e020a */
[----:B------:R-:W0:Y:S01]  /*04f0*/  LDC.64 R10, c[0x0][0x380] ;  /* 0x0000e000ff0a7b82 */ /* 0x000e220000000a00 */
[----:B------:R-:W4:Y:S01]  /*0500*/  @!P1 LDG.E.CONSTANT R29, desc[UR10][R26.64] ;  /* 0x0000000a1a1d9981 */ /* 0x000f22000c1e9900 */
[----:B0-----:R-:W-:-:S05]  /*0510*/  @!P2 IMAD.WIDE R22, R21, 0x4, R10 ;  /* 0x000000041516a825 */ /* 0x001fca00078e020a */
[----:B------:R0:W4:Y:S01]  /*0520*/  @!P2 LDG.E.CONSTANT R10, desc[UR10][R22.64] ;  /* 0x0000000a160aa981 */ /* 0x000122000c1e9900 */
[----:B------:R-:W-:-:S04]  /*0530*/  IADD3 R11, PT, PT, -R16, R7, RZ ;  /* 0x00000007100b7210 */ /* 0x000fc80007ffe1ff */
[----:B------:R-:W-:Y:S02]  /*0540*/  ISETP.GE.AND P3, PT, R0, R11, PT ;  /* 0x0000000b0000720c */ /* 0x000fe40003f66270 */
[----:B------:R-:W-:Y:S01]  /*0550*/  IADD3 R28, PT, PT, -R24, R19, RZ ;  /* 0x00000013181c7210 */ /* 0x000fe20007ffe1ff */
[----:B0-----:R-:W0:Y:S10]  /*0560*/  LDC.64 R22, c[0x0][0x380] ;  /* 0x0000e000ff167b82 */ /* 0x001e340000000a00 */
[----:B------:R-:W-:-:S02]  /*0570*/  @!P3 IADD3 R11, PT, PT, R16, R0, RZ ;  /* 0x00000000100bb210 */ /* 0x000fc40007ffe0ff */
[----:B------:R-:W0:Y:S03]  /*0580*/  LDC.64 R16, c[0x0][0x380] ;  /* 0x0000e000ff107b82 */ /* 0x000e260000000a00 */
[----:B-1----:R-:W-:Y:S01]  /*0590*/  @!P3 IMAD.WIDE R26, R11, 0x4, R14 ;  /* 0x000000040b1ab825 */ /* 0x002fe200078e020e */
[----:B------:R-:W-:-:S04]  /*05a0*/  IADD3 R15, PT, PT, -R7, R24, RZ ;  /* 0x00000018070f7210 */ /* 0x000fc80007ffe1ff */
[----:B------:R1:W4:Y:S01]  /*05b0*/  @!P3 LDG.E.CONSTANT R14, desc[UR10][R26.64] ;  /* 0x0000000a1a0eb981 */ /* 0x000322000c1e9900 */
[C---:B------:R-:W-:Y:S02]  /*05c0*/  ISETP.GE.AND P4, PT, R0.reuse, R15, PT ;  /* 0x0000000f0000720c */ /* 0x040fe40003f86270 */
[----:B------:R-:W-:Y:S01]  /*05d0*/  ISETP.GE.AND P5, PT, R0, R28, PT ;  /* 0x0000001c0000720c */ /* 0x000fe20003fa6270 */
[----:B-1----:R-:W1:Y:S10]  /*05e0*/  LDC.64 R26, c[0x0][0x388] ;  /* 0x0000e200ff1a7b82 */ /* 0x002e740000000a00 */
[----:B------:R-:W-:-:S05]  /*05f0*/  @!P4 IADD3 R15, PT, PT, R7, R0, RZ ;  /* 0x00000000070fc210 */ /* 0x000fca0007ffe0ff */
[----:B0-----:R-:W-:-:S05]  /*0600*/  @!P4 IMAD.WIDE R16, R15, 0x4, R16 ;  /* 0x000000040f10c825 */ /* 0x001fca00078e0210 */
[----:B------:R0:W4:Y:S02]  /*0610*/  @!P4 LDG.E.CONSTANT R7, desc[UR10][R16.64] ;  /* 0x0000000a1007c981 */ /* 0x000124000c1e9900 */
[----:B0-----:R-:W-:-:S05]  /*0620*/  @!P5 IADD3 R16, PT, PT, R24, R0, RZ ;  /* 0x000000001810d210 */ /* 0x001fca0007ffe0ff */
[----:B------:R-:W-:-:S05]  /*0630*/  @!P5 IMAD.WIDE R22, R16, 0x4, R22 ;  /* 0x000000041016d825 */ /* 0x000fca00078e0216 */
[----:B------:R0:W4:Y:S02]  /*0640*/  @!P5 LDG.E.CONSTANT R17, desc[UR10][R22.64] ;  /* 0x0000000a1611d981 */ /* 0x000124000c1e9900 */
[----:B0-----:R-:W3:Y:S01]  /*0650*/  @!P0 LDC.64 R22, c[0x0][0x3a0] ;  /* 0x0000e800ff168b82 */ /* 0x001ee20000000a00 */
[----:B--2---:R-:W-:-:S07]  /*0660*/  @!P6 FFMA R4, R6, R25, R4 ;  /* 0x000000190604e223 */ /* 0x004fce0000000004 */
[----:B------:R-:W0:Y:S01]  /*0670*/  LDC.64 R24, c[0x0][0x380] ;  /* 0x0000e000ff187b82 */ /* 0x000e220000000a00 */
[----:B------:R-:W-:-:S04]  /*0680*/  IADD3 R6, PT, PT, -R19, R5, RZ ;  /* 0x0000000513067210 */ /* 0x000fc80007ffe1ff */
[----:B------:R-:W-:-:S13]  /*0690*/  ISETP.GE.AND P6, PT, R0, R6, PT ;  /* 0x000000060000720c */ /* 0x000fda0003fc6270 */
[----:B------:R-:W-:-:S05]  /*06a0*/  @!P6 IADD3 R19, PT, PT, R19, R0, RZ ;  /* 0x000000001313e210 */ /* 0x000fca0007ffe0ff */
[----:B0-----:R-:W-:-:S05]  /*06b0*/  @!P6 IMAD.WIDE R24, R19, 0x4, R24 ;  /* 0x000000041318e825 */ /* 0x001fca00078e0218 */
[----:B------:R0:W2:Y:S01]  /*06c0*/  @!P6 LDG.E.CONSTANT R6, desc[UR10][R24.64] ;  /* 0x0000000a1806e981 */ /* 0x0000a2000c1e9900 */
[----:B---3--:R-:W-:-:S05]  /*06d0*/  @!P0 IMAD.WIDE R22, R9, 0x4, R22 ;  /* 0x0000000409168825 */ /* 0x008fca00078e0216 */
[----:B------:R3:W2:Y:S01]  /*06e0*/  @!P0 LDG.E.CONSTANT R9, desc[UR10][R22.64] ;  /* 0x0000000a16098981 */ /* 0x0006a2000c1e9900 */
[----:B-1----:R-:W-:Y:S01]  /*06f0*/  @!P0 IMAD.WIDE R26, R20, 0x4, R26 ;  /* 0x00000004141a8825 */ /* 0x002fe200078e021a */
[----:B0-----:R-:W0:Y:S05]  /*0700*/  LDC.64 R24, c[0x0][0x388] ;  /* 0x0000e200ff187b82 */ /* 0x001e2a0000000a00 */
[----:B------:R-:W2:Y:S03]  /*0710*/  @!P0 LDG.E.CONSTANT R27, desc[UR10][R26.64] ;  /* 0x0000000a1a1b8981 */ /* 0x000ea6000c1e9900 */
[----:B---3--:R-:W4:Y:S02]  /*0720*/  @!P1 LDC.64 R22, c[0x0][0x3a0] ;  /* 0x0000e800ff169b82 */ /* 0x008f240000000a00 */
[----:B----4-:R-:W-:-:S06]  /*0730*/  @!P1 IMAD.WIDE R22, R29, 0x4, R22 ;  /* 0x000000041d169825 */ /* 0x010fcc00078e0216 */
[----:B------:R-:W1:Y:S01]  /*0740*/  LDC.64 R28, c[0x0][0x388] ;  /* 0x0000e200ff1c7b82 */ /* 0x000e620000000a00 */
[----:B------:R-:W3:Y:S01]  /*0750*/  @!P1 LDG.E.CONSTANT R22, desc[UR10][R22.64] ;  /* 0x0000000a16169981 */ /* 0x000ee2000c1e9900 */
[----:B-1----:R-:W-:-:S06]  /*0760*/  @!P2 IMAD.WIDE R28, R21, 0x4, R28 ;  /* 0x00000004151ca825 */ /* 0x002fcc00078e021c */
[----:B------:R-:W1:Y:S01]  /*0770*/  @!P2 LDC.64 R20, c[0x0][0x3a0] ;  /* 0x0000e800ff14ab82 */ /* 0x000e620000000a00 */
[----:B------:R4:W3:Y:S07]  /*0780*/  @!P2 LDG.E.CONSTANT R23, desc[UR10][R28.64] ;  /* 0x0000000a1c17a981 */ /* 0x0008ee000c1e9900 */
[----:B----4-:R-:W4:Y:S01]  /*0790*/  LDC.64 R28, c[0x0][0x388] ;  /* 0x0000e200ff1c7b82 */ /* 0x010f220000000a00 */
[----:B-1----:R-:W-:-:S06]  /*07a0*/  @!P2 IMAD.WIDE R20, R10, 0x4, R20 ;  /* 0x000000040a14a825 */ /* 0x002fcc00078e0214 */
[----:B------:R-:W3:Y:S01]  /*07b0*/  @!P2 LDG.E.CONSTANT R20, desc[UR10][R20.64] ;  /* 0x0000000a1414a981 */ /* 0x000ee2000c1e9900 */
[----:B----4-:R-:W-:Y:S02]  /*07c0*/  @!P3 IMAD.WIDE R28, R11, 0x4, R28 ;  /* 0x000000040b1cb825 */ /* 0x010fe400078e021c */
[----:B------:R-:W1:Y:S03]  /*07d0*/  @!P3 LDC.64 R10, c[0x0][0x3a0] ;  /* 0x0000e800ff0abb82 */ /* 0x000e660000000a00 */
[----:B------:R4:W3:Y:S05]  /*07e0*/  @!P3 LDG.E.CONSTANT R21, desc[UR10][R28.64] ;  /* 0x0000000a1c15b981 */ /* 0x0008ea000c1e9900 */
[----:B----4-:R-:W4:Y:S01]  /*07f0*/  LDC.64 R28, c[0x0][0x388] ;  /* 0x0000e200ff1c7b82 */ /* 0x010f220000000a00 */
[----:B-1----:R-:W-:-:S06]  /*0800*/  @!P3 IMAD.WIDE R10, R14, 0x4, R10 ;  /* 0x000000040e0ab825 */ /* 0x002fcc00078e020a */
[----:B------:R-:W3:Y:S01]  /*0810*/  @!P3 LDG.E.CONSTANT R10, desc[UR10][R10.64] ;  /* 0x0000000a0a0ab981 */ /* 0x000ee2000c1e9900 */
[----:B----4-:R-:W-:Y:S02]  /*0820*/  @!P4 IMAD.WIDE R28, R15, 0x4, R28 ;  /* 0x000000040f1cc825 */ /* 0x010fe400078e021c */
[----:B------:R-:W1:Y:S03]  /*0830*/  @!P4 LDC.64 R14, c[0x0][0x3a0] ;  /* 0x0000e800ff0ecb82 */ /* 0x000e660000000a00 */
[----:B------:R4:W3:Y:S05]  /*0840*/  @!P4 LDG.E.CONSTANT R11, desc[UR10][R28.64] ;  /* 0x0000000a1c0bc981 */ /* 0x0008ea000c1e9900 */
[----:B----4-:R-:W4:Y:S01]  /*0850*/  LDC.64 R28, c[0x0][0x388] ;  /* 0x0000e200ff1c7b82 */ /* 0x010f220000000a00 */
[----:B-1----:R-:W-:-:S05]  /*0860*/  @!P4 IMAD.WIDE R14, R7, 0x4, R14 ;  /* 0x00000004070ec825 */ /* 0x002fca00078e020e */
[----:B------:R1:W3:Y:S02]  /*0870*/  @!P4 LDG.E.CONSTANT R7, desc[UR10][R14.64] ;  /* 0x0000000a0e07c981 */ /* 0x0002e4000c1e9900 */
[----:B-1----:R-:W1:Y:S01]  /*0880*/  @!P5 LDC.64 R14, c[0x0][0x3a0] ;  /* 0x0000e800ff0edb82 */ /* 0x002e620000000a00 */
[----:B----4-:R-:W-:-:S04]  /*0890*/  @!P5 IMAD.WIDE R28, R16, 0x4, R28 ;  /* 0x00000004101cd825 */ /* 0x010fc800078e021c */
[----:B0-----:R-:W-:Y:S02]  /*08a0*/  @!P1 IMAD.WIDE R24, R18, 0x4, R24 ;  /* 0x0000000412189825 */ /* 0x001fe400078e0218 */
[----:B------:R-:W4:Y:S04]  /*08b0*/  @!P5 LDG.E.CONSTANT R29, desc[UR10][R28.64] ;  /* 0x0000000a1c1dd981 */ /* 0x000f28000c1e9900 */
[----:B------:R-:W3:Y:S01]  /*08c0*/  @!P1 LDG.E.CONSTANT R25, desc[UR10][R24.64] ;  /* 0x0000000a18199981 */ /* 0x000ee2000c1e9900 */
[----:B-1----:R-:W-:Y:S02]  /*08d0*/  @!P5 IMAD.WIDE R14, R17, 0x4, R14 ;  /* 0x00000004110ed825 */ /* 0x002fe400078e020e */
[----:B------:R-:W0:Y:S02]  /*08e0*/  LDC.64 R16, c[0x0][0x388] ;  /* 0x0000e200ff107b82 */ /* 0x000e240000000a00 */
[----:B0-----:R-:W-:-:S06]  /*08f0*/  @!P6 IMAD.WIDE R16, R19, 0x4, R16 ;  /* 0x000000041310e825 */ /* 0x001fcc00078e0210 */
[----:B------:R-:W2:Y:S01]  /*0900*/  @!P6 LDC.64 R18, c[0x0][0x3a0] ;  /* 0x0000e800ff12eb82 */ /* 0x000ea20000000a00 */
[----:B------:R-:W4:Y:S01]  /*0910*/  @!P6 LDG.E.CONSTANT R17, desc[UR10][R16.64] ;  /* 0x0000000a1011e981 */ /* 0x000f22000c1e9900 */
[----:B--2---:R-:W-:-:S03]  /*0920*/  @!P6 IMAD.WIDE R18, R6, 0x4, R18 ;  /* 0x000000040612e825 */ /* 0x004fc600078e0212 */
[----:B------:R-:W4:Y:S04]  /*0930*/  @!P5 LDG.E.CONSTANT R6, desc[UR10][R14.64] ;  /* 0x0000000a0e06d981 */ /* 0x000f28000c1e9900 */
[----:B------:R-:W2:Y:S01]  /*0940*/  @!P6 LDG.E.CONSTANT R18, desc[UR10][R18.64] ;  /* 0x0000000a1212e981 */ /* 0x000ea2000c1e9900 */
[----:B------:R-:W-:Y:S01]  /*0950*/  IADD3 R8, PT, PT, R8, 0x8, RZ ;  /* 0x0000000808087810 */ /* 0x000fe20007ffe0ff */
[----:B------:R-:W-:Y:S01]  /*0960*/  @!P0 FFMA R4, R27, R9, R4 ;  /* 0x000000091b048223 */ /* 0x000fe20000000004 */
[----:B------:R-:W-:-:S04]  /*0970*/  IADD3 R12, P0, PT, R12, 0x20, RZ ;  /* 0x000000200c0c7810 */ /* 0x000fc80007f1e0ff */
[----:B------:R-:W-:Y:S01]  /*0980*/  IADD3.X R13, PT, PT, RZ, R13, RZ, P0, !PT ;  /* 0x0000000dff0d7210 */ /* 0x000fe200007fe4ff */
[----:B---3--:R-:W-:Y:S01]  /*0990*/  @!P1 FFMA R4, R25, R22, R4 ;  /* 0x0000001619049223 */ /* 0x008fe20000000004 */
[----:B------:R-:W-:-:S03]  /*09a0*/  ISETP.NE.AND P1, PT, R8, RZ, PT ;  /* 0x000000ff0800720c */ /* 0x000fc60003f25270 */
[----:B------:R-:W-:-:S04]  /*09b0*/  @!P2 FFMA R4, R23, R20, R4 ;  /* 0x000000141704a223 */ /* 0x000fc80000000004 */
[----:B------:R-:W-:-:S04]  /*09c0*/  @!P3 FFMA R4, R21, R10, R4 ;  /* 0x0000000a1504b223 */ /* 0x000fc80000000004 */
[----:B------:R-:W-:-:S04]  /*09d0*/  @!P4 FFMA R4, R11, R7, R4 ;  /* 0x000000070b04c223 */ /* 0x000fc80000000004 */
[----:B----4-:R-:W-:-:S04]  /*09e0*/  @!P5 FFMA R4, R29, R6, R4 ;  /* 0x000000061d04d223 */ /* 0x010fc80000000004 */
[----:B--2---:R-:W-:Y:S01]  /*09f0*/  @!P6 FFMA R4, R17, R18, R4 ;  /* 0x000000121104e223 */ /* 0x004fe20000000004 */
[----:B------:R-:W-:Y:S06]  /*0a00*/  @P1 BRA `(.L_x_3) ;  /* 0xfffffff8002c1947 */ /* 0x000fec000383ffff */
[----:B------:R-:W-:-:S07]  /*0a10*/  MOV R5, UR9 ;  /* 0x0000000900057c02 */ /* 0x000fce0008000f00 */
.L_x_2:
[----:B------:R-:W-:-:S09]  /*0a20*/  UISETP.NE.AND UP0, UPT, UR8, URZ, UPT ;  /* 0x000000ff0800728c */ /* 0x000fd2000bf05270 */
[----:B------:R-:W-:Y:S05]  /*0a30*/  BRA.U !UP0, `(.L_x_4) ;  /* 0x0000000508e87547 */ /* 0x000fea000b800000 */
[----:B------:R-:W-:Y:S02]  /*0a40*/  UIADD3 UR5, UPT, UPT, UR8, -0x1, URZ ;  /* 0xffffffff08057890 */ /* 0x000fe4000fffe0ff */
[----:B------:R-:W-:Y:S02]  /*0a50*/  UISETP.NE.AND UP1, UPT, UR4, URZ, UPT ;  /* 0x000000ff0400728c */ /* 0x000fe4000bf25270 */
[----:B------:R-:W-:-:S09]  /*0a60*/  UISETP.GE.U32.AND UP0, UPT, UR5, 0x3, UPT ;  /* 0x000000030500788c */ /* 0x000fd2000bf06070 */
[----:B------:R-:W-:Y:S05]  /*0a70*/  BRA.U !UP0, `(.L_x_5) ;  /* 0x0000000108f07547 */ /* 0x000fea000b800000 */
[----:B------:R-:W0:Y:S08]  /*0a80*/  LDC.64 R6, c[0x0][0x398] ;  /* 0x0000e600ff067b82 */ /* 0x000e300000000a00 */
[----:B-1----:R-:W1:Y:S08]  /*0a90*/  LDC.64 R8, c[0x0][0x380] ;  /* 0x0000e000ff087b82 */ /* 0x002e700000000a00 */
[----:B------:R-:W2:Y:S01]  /*0aa0*/  LDC.64 R16, c[0x0][0x380] ;  /* 0x0000e000ff107b82 */ /* 0x000ea20000000a00 */
[----:B0-----:R-:W-:-:S07]  /*0ab0*/  IMAD.WIDE.U32 R18, R5, 0x4, R6 ;  /* 0x0000000405127825 */ /* 0x001fce00078e0006 */
[----:B------:R-:W0:Y:S01]  /*0ac0*/  LDC.64 R14, c[0x0][0x380] ;  /* 0x0000e000ff0e7b82 */ /* 0x000e220000000a00 */
[----:B------:R-:W3:Y:S04]  /*0ad0*/  LDG.E.CONSTANT R23, desc[UR10][R18.64+0x4] ;  /* 0x0000040a12177981 */ /* 0x000ee8000c1e9900 */
[----:B----4-:R-:W3:Y:S03]  /*0ae0*/  LDG.E.CONSTANT R10, desc[UR10][R18.64] ;  /* 0x0000000a120a7981 */ /* 0x010ee6000c1e9900 */
[----:B------:R-:W4:Y:S01]  /*0af0*/  LDC.64 R28, c[0x0][0x388] ;  /* 0x0000e200ff1c7b82 */ /* 0x000f220000000a00 */
[----:B------:R-:W2:Y:S04]  /*0b00*/  LDG.E.CONSTANT R20, desc[UR10][R18.64+0x8] ;  /* 0x0000080a12147981 */ /* 0x000ea8000c1e9900 */
[----:B------:R-:W4:Y:S04]  /*0b10*/  LDG.E.CONSTANT R7, desc[UR10][R18.64+0xc] ;  /* 0x00000c0a12077981 */ /* 0x000f28000c1e9900 */
[----:B------:R-:W4:Y:S01]  /*0b20*/  LDG.E.CONSTANT R6, desc[UR10][R18.64+0x10] ;  /* 0x0000100a12067981 */ /* 0x000f22000c1e9900 */
[----:B---3--:R-:W-:-:S04]  /*0b30*/  IADD3 R11, PT, PT, R23, -R10, RZ ;  /* 0x8000000a170b7210 */ /* 0x008fc80007ffe0ff */
[----:B------:R-:W-:Y:S02]  /*0b40*/  ISETP.GE.AND P0, PT, R0, R11, PT ;  /* 0x0000000b0000720c */ /* 0x000fe40003f06270 */
[----:B--2---:R-:W-:Y:S02]  /*0b50*/  IADD3 R13, PT, PT, -R23, R20, RZ ;  /* 0x00000014170d7210 */ /* 0x004fe40007ffe1ff */
[----:B----4-:R-:W-:Y:S02]  /*0b60*/  IADD3 R21, PT, PT, -R20, R7, RZ ;  /* 0x0000000714157210 */ /* 0x010fe40007ffe1ff */
[C---:B------:R-:W-:Y:S02]  /*0b70*/  ISETP.GE.AND P1, PT, R0.reuse, R13, PT ;  /* 0x0000000d0000720c */ /* 0x040fe40003f26270 */
[----:B------:R-:W-:Y:S02]  /*0b80*/  IADD3 R19, PT, PT, -R7, R6, RZ ;  /* 0x0000000607137210 */ /* 0x000fe40007ffe1ff */
[----:B------:R-:W-:-:S03]  /*0b90*/  ISETP.GE.AND P2, PT, R0, R21, PT ;  /* 0x000000150000720c */ /* 0x000fc60003f46270 */
[----:B------:R-:W-:-:S05]  /*0ba0*/  @!P0 IADD3 R11, PT, PT, R10, R0, RZ ;  /* 0x000000000a0b8210 */ /* 0x000fca0007ffe0ff */
[----:B-1----:R-:W-:Y:S02]  /*0bb0*/  @!P0 IMAD.WIDE R12, R11, 0x4, R8 ;  /* 0x000000040b0c8825 */ /* 0x002fe400078e0208 */
[----:B------:R-:W1:Y:S01]  /*0bc0*/  LDC.64 R8, c[0x0][0x380] ;  /* 0x0000e000ff087b82 */ /* 0x000e620000000a00 */
[----:B------:R-:W-:-:S03]  /*0bd0*/  ISETP.GE.AND P3, PT, R0, R19, PT ;  /* 0x000000130000720c */ /* 0x000fc60003f66270 */
[----:B------:R-:W2:Y:S01]  /*0be0*/  @!P0 LDG.E.CONSTANT R13, desc[UR10][R12.64] ;  /* 0x0000000a0c0d8981 */ /* 0x000ea2000c1e9900 */
[-C--:B------:R-:W-:Y:S02]  /*0bf0*/  @!P1 IADD3 R22, PT, PT, R23, R0.reuse, RZ ;  /* 0x0000000017169210 */ /* 0x080fe40007ffe0ff */
[----:B------:R-:W-:Y:S01]  /*0c00*/  @!P2 IADD3 R6, PT, PT, R20, R0, RZ ;  /* 0x000000001406a210 */ /* 0x000fe20007ffe0ff */
[----:B------:R-:W2:Y:S02]  /*0c10*/  @!P0 LDC.64 R18, c[0x0][0x3a0] ;  /* 0x0000e800ff128b82 */ /* 0x000ea40000000a00 */
[----:B------:R-:W-:-:S04]  /*0c20*/  @!P1 IMAD.WIDE R16, R22, 0x4, R16 ;  /* 0x0000000416109825 */ /* 0x000fc800078e0210 */
[----:B------:R-:W-:Y:S01]  /*0c30*/  @!P3 IADD3 R7, PT, PT, R7, R0, RZ ;  /* 0x000000000707b210 */ /* 0x000fe20007ffe0ff */
[----:B0-----:R-:W-:Y:S01]  /*0c40*/  @!P2 IMAD.WIDE R14, R6, 0x4, R14 ;  /* 0x00000004060ea825 */ /* 0x001fe200078e020e */
[----:B------:R0:W3:Y:S01]  /*0c50*/  @!P1 LDG.E.CONSTANT R23, desc[UR10][R16.64] ;  /* 0x0000000a10179981 */ /* 0x0000e2000c1e9900 */
[----:B------:R-:W4:Y:S03]  /*0c60*/  LDC.64 R20, c[0x0][0x388] ;  /* 0x0000e200ff147b82 */ /* 0x000f260000000a00 */
[----:B------:R0:W3:Y:S01]  /*0c70*/  @!P2 LDG.E.CONSTANT R25, desc[UR10][R14.64] ;  /* 0x0000000a0e19a981 */ /* 0x0000e2000c1e9900 */
[----:B-1----:R-:W-:-:S04]  /*0c80*/  @!P3 IMAD.WIDE R26, R7, 0x4, R8 ;  /* 0x00000004071ab825 */ /* 0x002fc800078e0208 */
[----:B------:R-:W3:Y:S02]  /*0c90*/  @!P1 LDC.64 R8, c[0x0][0x3a0] ;  /* 0x0000e800ff089b82 */ /* 0x000ee40000000a00 */
[----:B------:R-:W3:Y:S01]  /*0ca0*/  @!P3 LDG.E.CONSTANT R27, desc[UR10][R26.64] ;  /* 0x0000000a1a1bb981 */ /* 0x000ee2000c1e9900 */
[----:B------:R-:W-:-:S05]  /*0cb0*/  @!P0 IMAD.WIDE R28, R11, 0x4, R28 ;  /* 0x000000040b1c8825 */ /* 0x000fca00078e021c */
[----:B------:R-:W1:Y:S01]  /*0cc0*/  LDC.64 R10, c[0x0][0x388] ;  /* 0x0000e200ff0a7b82 */ /* 0x000e620000000a00 */
[----:B------:R-:W3:Y:S07]  /*0cd0*/  @!P0 LDG.E.CONSTANT R29, desc[UR10][R28.64] ;  /* 0x0000000a1c1d8981 */ /* 0x000eee000c1e9900 */
[----:B0-----:R-:W0:Y:S08]  /*0ce0*/  @!P2 LDC.64 R16, c[0x0][0x3a0] ;  /* 0x0000e800ff10ab82 */ /* 0x001e300000000a00 */
[----:B------:R-:W0:Y:S01]  /*0cf0*/  @!P3 LDC.64 R14, c[0x0][0x3a0] ;  /* 0x0000e800ff0ebb82 */ /* 0x000e220000000a00 */
[----:B----4-:R-:W-:-:S06]  /*0d00*/  @!P1 IMAD.WIDE R20, R22, 0x4, R20 ;  /* 0x0000000416149825 */ /* 0x010fcc00078e0214 */
[----:B------:R-:W4:Y:S01]  /*0d10*/  @!P1 LDG.E.CONSTANT R21, desc[UR10][R20.64] ;  /* 0x0000000a14159981 */ /* 0x000f22000c1e9900 */
[----:B-1----:R-:W-:-:S06]  /*0d20*/  @!P2 IMAD.WIDE R10, R6, 0x4, R10 ;  /* 0x00000004060aa825 */ /* 0x002fcc00078e020a */
[----:B------:R-:W4:Y:S01]  /*0d30*/  @!P2 LDG.E.CONSTANT R11, desc[UR10][R10.64] ;  /* 0x0000000a0a0ba981 */ /* 0x000f22000c1e9900 */
[----:B--2---:R-:W-:Y:S02]  /*0d40*/  @!P0 IMAD.WIDE R18, R13, 0x4, R18 ;  /* 0x000000040d128825 */ /* 0x004fe400078e0212 */
[----:B------:R-:W1:Y:S04]  /*0d50*/  LDC.64 R12, c[0x0][0x388] ;  /* 0x0000e200ff0c7b82 */ /* 0x000e680000000a00 */
[----:B------:R-:W2:Y:S01]  /*0d60*/  @!P0 LDG.E.CONSTANT R18, desc[UR10][R18.64] ;  /* 0x0000000a12128981 */ /* 0x000ea2000c1e9900 */
[----:B---3--:R-:W-:-:S04]  /*0d70*/  @!P1 IMAD.WIDE R8, R23, 0x4, R8 ;  /* 0x0000000417089825 */ /* 0x008fc800078e0208 */
[----:B0-----:R-:W-:Y:S02]  /*0d80*/  @!P2 IMAD.WIDE R16, R25, 0x4, R16 ;  /* 0x000000041910a825 */ /* 0x001fe400078e0210 */
[----:B------:R-:W4:Y:S04]  /*0d90*/  @!P1 LDG.E.CONSTANT R8, desc[UR10][R8.64] ;  /* 0x0000000a08089981 */ /* 0x000f28000c1e9900 */
[----:B------:R-:W3:Y:S01]  /*0da0*/  @!P2 LDG.E.CONSTANT R16, desc[UR10][R16.64] ;  /* 0x0000000a1010a981 */ /* 0x000ee2000c1e9900 */
[----:B-1----:R-:W-:-:S04]  /*0db0*/  @!P3 IMAD.WIDE R12, R7, 0x4, R12 ;  /* 0x00000004070cb825 */ /* 0x002fc800078e020c */
[----:B------:R-:W-:Y:S02]  /*0dc0*/  @!P3 IMAD.WIDE R14, R27, 0x4, R14 ;  /* 0x000000041b0eb825 */ /* 0x000fe400078e020e */
[----:B------:R-:W3:Y:S04]  /*0dd0*/  @!P3 LDG.E.CONSTANT R13, desc[UR10][R12.64] ;  /* 0x0000000a0c0db981 */ /* 0x000ee8000c1e9900 */
[----:B------:R-:W3:Y:S01]  /*0de0*/  @!P3 LDG.E.CONSTANT R14, desc[UR10][R14.64] ;  /* 0x0000000a0e0eb981 */ /* 0x000ee2000c1e9900 */
[----:B------:R-:W-:Y:S01]  /*0df0*/  IADD3 R5, PT, PT, R5, 0x4, RZ ;  /* 0x0000000405057810 */ /* 0x000fe20007ffe0ff */
[----:B--2---:R-:W-:-:S04]  /*0e00*/  @!P0 FFMA R4, R29, R18, R4 ;  /* 0x000000121d048223 */ /* 0x004fc80000000004 */
[----:B----4-:R-:W-:-:S04]  /*0e10*/  @!P1 FFMA R4, R21, R8, R4 ;  /* 0x0000000815049223 */ /* 0x010fc80000000004 */
[----:B---3--:R-:W-:-:S04]  /*0e20*/  @!P2 FFMA R4, R11, R16, R4 ;  /* 0x000000100b04a223 */ /* 0x008fc80000000004 */
[----:B------:R-:W-:-:S07]  /*0e30*/  @!P3 FFMA R4, R13, R14, R4 ;  /* 0x0000000e0d04b223 */ /* 0x000fce0000000004 */
.L_x_5:
[----:B------:R-:W-:Y:S04]  /*0e40*/  BSSY.RECONVERGENT B0, `(.L_x_4) ;  /* 0x0000039000007945 */ /* 0x000fe80003800200 */
[----:B------:R-:W-:Y:S05]  /*0e50*/  BRA.U !UP1, `(.L_x_6) ;  /* 0x0000000109dc7547 */ /* 0x000fea000b800000 */
[----:B------:R-:W0:Y:S01]  /*0e60*/  LDCU UR5, c[0x0][0x3b4] ;  /* 0x00007680ff0577ac */ /* 0x000e220008000800 */
[----:B------:R-:W-:Y:S02]  /*0e70*/  UISETP.NE.AND UP0, UPT, UR4, 0x1, UPT ;  /* 0x000000010400788c */ /* 0x000fe4000bf05270 */
[----:B0-----:R-:W-:-:S07]  /*0e80*/  ULOP3.LUT UP1, URZ, UR5, 0x1, URZ, 0xc0, !UPT ;  /* 0x0000000105ff7892 */ /* 0x001fce000f82c0ff */
[----:B------:R-:W-:Y:S05]  /*0e90*/  BRA.U !UP0, `(.L_x_7) ;  /* 0x0000000108807547 */ /* 0x000fea000b800000 */
[----:B------:R-:W1:Y:S08]  /*0ea0*/  LDC.64 R6, c[0x0][0x398] ;  /* 0x0000e600ff067b82 */ /* 0x000e700000000a00 */
[----:B------:R-:W0:Y:S01]  /*0eb0*/  LDC.64 R14, c[0x0][0x380] ;  /* 0x0000e000ff0e7b82 */ /* 0x000e220000000a00 */
[----:B-1----:R-:W-:-:S07]  /*0ec0*/  IMAD.WIDE.U32 R8, R5, 0x4, R6 ;  /* 0x0000000405087825 */ /* 0x002fce00078e0006 */
[----:B------:R-:W1:Y:S01]  /*0ed0*/  LDC.64 R6, c[0x0][0x380] ;  /* 0x0000e000ff067b82 */ /* 0x000e620000000a00 */
[----:B------:R-:W2:Y:S04]  /*0ee0*/  LDG.E.CONSTANT R13, desc[UR10][R8.64+0x4] ;  /* 0x0000040a080d7981 */ /* 0x000ea8000c1e9900 */
[----:B------:R-:W2:Y:S04]  /*0ef0*/  LDG.E.CONSTANT R21, desc[UR10][R8.64] ;  /* 0x0000000a08157981 */ /* 0x000ea8000c1e9900 */
[----:B----4-:R3:W4:Y:S02]  /*0f00*/  LDG.E.CONSTANT R10, desc[UR10][R8.64+0x8] ;  /* 0x0000080a080a7981 */ /* 0x010724000c1e9900 */
[----:B---3--:R-:W3:Y:S01]  /*0f10*/  LDC.64 R8, c[0x0][0x388] ;  /* 0x0000e200ff087b82 */ /* 0x008ee20000000a00 */
[----:B--2---:R-:W-:-:S04]  /*0f20*/  IADD3 R11, PT, PT, R13, -R21, RZ ;  /* 0x800000150d0b7210 */ /* 0x004fc80007ffe0ff */
[----:B------:R-:W-:Y:S02]  /*0f30*/  ISETP.GE.AND P0, PT, R0, R11, PT ;  /* 0x0000000b0000720c */ /* 0x000fe40003f06270 */
[----:B----4-:R-:W-:-:S04]  /*0f40*/  IADD3 R11, PT, PT, -R13, R10, RZ ;  /* 0x0000000a0d0b7210 */ /* 0x010fc80007ffe1ff */
[----:B------:R-:W-:-:S07]  /*0f50*/  ISETP.GE.AND P1, PT, R0, R11, PT ;  /* 0x0000000b0000720c */ /* 0x000fce0003f26270 */
[-C--:B------:R-:W-:Y:S01]  /*0f60*/  @!P0 IADD3 R21, PT, PT, R21, R0.reuse, RZ ;  /* 0x0000000015158210 */ /* 0x080fe20007ffe0ff */
[----:B------:R-:W2:Y:S04]  /*0f70*/  @!P0 LDC.64 R16, c[0x0][0x3a0] ;  /* 0x0000e800ff108b82 */ /* 0x000ea80000000a00 */
[----:B0-----:R-:W-:Y:S01]  /*0f80*/  @!P0 IMAD.WIDE R14, R21, 0x4, R14 ;  /* 0x00000004150e8825 */ /* 0x001fe200078e020e */
[----:B------:R-:W-:-:S03]  /*0f90*/  @!P1 IADD3 R11, PT, PT, R13, R0, RZ ;  /* 0x000000000d0b9210 */ /* 0x000fc60007ffe0ff */
[----:B------:R-:W0:Y:S02]  /*0fa0*/  LDC.64 R12, c[0x0][0x388] ;  /* 0x0000e200ff0c7b82 */ /* 0x000e240000000a00 */
[C---:B-1----:R-:W-:Y:S01]  /*0fb0*/  @!P1 IMAD.WIDE R18, R11.reuse, 0x4, R6 ;  /* 0x000000040b129825 */ /* 0x042fe200078e0206 */
[----:B------:R-:W2:Y:S05]  /*0fc0*/  @!P0 LDG.E.CONSTANT R15, desc[UR10][R14.64] ;  /* 0x0000000a0e0f8981 */ /* 0x000eaa000c1e9900 */
[----:B------:R-:W4:Y:S01]  /*0fd0*/  @!P1 LDG.E.CONSTANT R19, desc[UR10][R18.64] ;  /* 0x0000000a12139981 */ /* 0x000f22000c1e9900 */
[----:B------:R-:W4:Y:S01]  /*0fe0*/  @!P1 LDC.64 R6, c[0x0][0x3a0] ;  /* 0x0000e800ff069b82 */ /* 0x000f220000000a00 */
[----:B---3--:R-:W-:-:S06]  /*0ff0*/  @!P1 IMAD.WIDE R8, R11, 0x4, R8 ;  /* 0x000000040b089825 */ /* 0x008fcc00078e0208 */
[----:B------:R-:W3:Y:S01]  /*1000*/  @!P1 LDG.E.CONSTANT R9, desc[UR10][R8.64] ;  /* 0x0000000a08099981 */ /* 0x000ee2000c1e9900 */
[----:B0-----:R-:W-:-:S06]  /*1010*/  @!P0 IMAD.WIDE R12, R21, 0x4, R12 ;  /* 0x00000004150c8825 */ /* 0x001fcc00078e020c */
[----:B------:R-:W3:Y:S01]  /*1020*/  @!P0 LDG.E.CONSTANT R13, desc[UR10][R12.64] ;  /* 0x0000000a0c0d8981 */ /* 0x000ee2000c1e9900 */
[----:B--2---:R-:W-:-:S04]  /*1030*/  @!P0 IMAD.WIDE R16, R15, 0x4, R16 ;  /* 0x000000040f108825 */ /* 0x004fc800078e0210 */
[----:B----4-:R-:W-:Y:S02]  /*1040*/  @!P1 IMAD.WIDE R6, R19, 0x4, R6 ;  /* 0x0000000413069825 */ /* 0x010fe400078e0206 */
[----:B------:R-:W3:Y:S04]  /*1050*/  @!P0 LDG.E.CONSTANT R16, desc[UR10][R16.64] ;  /* 0x0000000a10108981 */ /* 0x000ee8000c1e9900 */
[----:B------:R-:W2:Y:S01]  /*1060*/  @!P1 LDG.E.CONSTANT R6, desc[UR10][R6.64] ;  /* 0x0000000a06069981 */ /* 0x000ea2000c1e9900 */
[----:B------:R-:W-:Y:S01]  /*1070*/  IADD3 R5, PT, PT, R5, 0x2, RZ ;  /* 0x0000000205057810 */ /* 0x000fe20007ffe0ff */
[----:B---3--:R-:W-:-:S04]  /*1080*/  @!P0 FFMA R4, R13, R16, R4 ;  /* 0x000000100d048223 */ /* 0x008fc80000000004 */
[----:B--2---:R-:W-:-:S07]  /*1090*/  @!P1 FFMA R4, R9, R6, R4 ;  /* 0x0000000609049223 */ /* 0x004fce0000000004 */
.L_x_7:
[----:B------:R-:W-:Y:S05]  /*10a0*/  BRA.U !UP1, `(.L_x_6) ;  /* 0x0000000109487547 */ /* 0x000fea000b800000 */
[----:B------:R-:W0:Y:S02]  /*10b0*/  LDC.64 R6, c[0x0][0x398] ;  /* 0x0000e600ff067b82 */ /* 0x000e240000000a00 */
[----:B0-----:R-:W-:-:S05]  /*10c0*/  IMAD.WIDE.U32 R6, R5, 0x4, R6 ;  /* 0x0000000405067825 */ /* 0x001fca00078e0006 */
[----:B------:R-:W2:Y:S04]  /*10d0*/  LDG.E.CONSTANT R5, desc[UR10][R6.64+0x4] ;  /* 0x0000040a06057981 */ /* 0x000ea8000c1e9900 */
[----:B----4-:R-:W2:Y:S02]  /*10e0*/  LDG.E.CONSTANT R10, desc[UR10][R6.64] ;  /* 0x0000000a060a7981 */ /* 0x010ea4000c1e9900 */
[----:B--2---:R-:W-:-:S04]  /*10f0*/  IADD3 R5, PT, PT, R5, -R10, RZ ;  /* 0x8000000a05057210 */ /* 0x004fc80007ffe0ff */
[----:B------:R-:W-:-:S13]  /*1100*/  ISETP.GE.AND P0, PT, R0, R5, PT ;  /* 0x000000050000720c */ /* 0x000fda0003f06270 */
[----:B------:R-:W-:Y:S05]  /*1110*/  @P0 BRA `(.L_x_6) ;  /* 0x00000000002c0947 */ /* 0x000fea0003800000 */
[----:B-1----:R-:W0:Y:S01]  /*1120*/  LDC.64 R8, c[0x0][0x380] ;  /* 0x0000e000ff087b82 */ /* 0x002e220000000a00 */
[----:B------:R-:W-:-:S07]  /*1130*/  IADD3 R5, PT, PT, R10, R0, RZ ;  /* 0x000000000a057210 */ /* 0x000fce0007ffe0ff */
[----:B------:R-:W1:Y:S08]  /*1140*/  LDC.64 R6, c[0x0][0x388] ;  /* 0x0000e200ff067b82 */ /* 0x000e700000000a00 */
[----:B------:R-:W2:Y:S01]  /*1150*/  LDC.64 R10, c[0x0][0x3a0] ;  /* 0x0000e800ff0a7b82 */ /* 0x000ea20000000a00 */
[----:B0-----:R-:W-:-:S06]  /*1160*/  IMAD.WIDE R8, R5, 0x4, R8 ;  /* 0x0000000405087825 */ /* 0x001fcc00078e0208 */
[----:B------:R-:W2:Y:S01]  /*1170*/  LDG.E.CONSTANT R9, desc[UR10][R8.64] ;  /* 0x0000000a08097981 */ /* 0x000ea2000c1e9900 */
[----:B-1----:R-:W-:-:S06]  /*1180*/  IMAD.WIDE R6, R5, 0x4, R6 ;  /* 0x0000000405067825 */ /* 0x002fcc00078e0206 */
[----:B------:R-:W3:Y:S01]  /*1190*/  LDG.E.CONSTANT R7, desc[UR10][R6.64] ;  /* 0x0000000a06077981 */ /* 0x000ee2000c1e9900 */
[----:B--2---:R-:W-:-:S06]  /*11a0*/  IMAD.WIDE R10, R9, 0x4, R10 ;  /* 0x00000004090a7825 */ /* 0x004fcc00078e020a */
[----:B------:R-:W3:Y:S02]  /*11b0*/  LDG.E.CONSTANT R10, desc[UR10][R10.64] ;  /* 0x0000000a0a0a7981 */ /* 0x000ee4000c1e9900 */
[----:B---3--:R-:W-:-:S07]  /*11c0*/  FFMA R4, R7, R10, R4 ;  /* 0x0000000a07047223 */ /* 0x008fce0000000004 */
.L_x_6:
[----:B------:R-:W-:Y:S05]  /*11d0*/  BSYNC.RECONVERGENT B0 ;  /* 0x0000000000007941 */ /* 0x000fea0003800200 */
.L_x_4:
[----:B------:R-:W0:Y:S01]  /*11e0*/  LDC.64 R6, c[0x0][0x3a8] ;  /* 0x0000ea00ff067b82 */ /* 0x000e220000000a00 */
[----:B------:R-:W2:Y:S01]  /*11f0*/  LDCU UR5, c[0x0][0x3b0] ;  /* 0x00007600ff0577ac */ /* 0x000ea20008000800 */
[----:B------:R-:W-:-:S04]  /*1200*/  IADD3 R0, PT, PT, R3, R0, RZ ;  /* 0x0000000003007210 */ /* 0x000fc80007ffe0ff */
[----:B--2---:R-:W-:Y:S01]  /*1210*/  ISETP.GE.AND P0, PT, R0, UR5, PT ;  /* 0x0000000500007c0c */ /* 0x004fe2000bf06270 */
[----:B0----5:R-:W-:-:S05]  /*1220*/  IMAD.WIDE R6, R2, 0x4, R6 ;  /* 0x0000000402067825 */ /* 0x021fca00078e0206 */
[----:B------:R0:W-:Y:S07]  /*1230*/  STG.E desc[UR10][R6.64], R4 ;  /* 0x0000000406007986 */ /* 0x0001ee000c10190a */
[----:B------:R-:W-:Y:S05]  /*1240*/  @!P0 BRA `(.L_x_8) ;  /* 0xffffffec00dc8947 */ /* 0x000fea000383ffff */
[----:B------:R-:W-:Y:S05]  /*1250*/  EXIT ;  /* 0x000000000000794d */ /* 0x000fea0003800000 */
.L_x_9:
[----:B------:R-:W-:-:S00]  /*1260*/  BRA `(.L_x_9) ;  /* 0xfffffffc00fc7947 */ /* 0x000fc0000383ffff */
[----:B------:R-:W-:-:S00]  /*1270*/  NOP ;  /* 0x0000000000007918 */ /* 0x000fc00000000000 */
        /* <DEDUP_REMOVED lines=8> */
.L_x_10:


//--------------------- .nv.shared.reserved.0     --------------------------
	.section	.nv.shared.reserved.0,"aw",@nobits
	.weak		__nv_reservedSMEM_offset_0_alias
	.size		__nv_reservedSMEM_offset_0_alias, 0, 64
	.other		__nv_reservedSMEM_offset_0_alias,@"STO_CUDA_RESERVED_SHARED STV_DEFAULT"
__nv_reservedSMEM_offset_0_alias:
	.zero		0
	.zero		64


//--------------------- .nv.constant0.spmv_jds_kernel --------------------------
	.section	.nv.constant0.spmv_jds_kernel,"a",@progbits
	.sectionflags	@""
	.align	4
.nv.constant0.spmv_jds_kernel:
	.zero		952


//--------------------- SYMBOLS --------------------------

	.type		.nv.reservedSmem.offset0,@object
	.size		.nv.reservedSmem.offset0,0x4
